	.headerflags	@"EF_CUDA_TEXMODE_UNIFIED EF_CUDA_64BIT_ADDRESS EF_CUDA_ACCELERATORS EF_CUDA_SM90 EF_CUDA_VIRTUAL_SM(EF_CUDA_SM90)"
	.elftype	@"ET_EXEC"


//--------------------- .nv.info                  --------------------------
	.section	.nv.info,"",@"SHT_CUDA_INFO"
	.align	4


	//----- nvinfo : EIATTR_REGCOUNT
	.align		4
        /*0000*/ 	.byte	0x04, 0x2f
        /*0002*/ 	.short	(.L_1 - .L_0)
	.align		4
.L_0:
        /*0004*/ 	.word	index@(triton_poi_fused_add_convolution_mul_neg_threshold_42)
        /*0008*/ 	.word	0x00000012


	//----- nvinfo : EIATTR_MIN_STACK_SIZE
	.align		4
.L_1:
        /*000c*/ 	.byte	0x04, 0x12
        /*000e*/ 	.short	(.L_3 - .L_2)
	.align		4
.L_2:
        /*0010*/ 	.word	index@(triton_poi_fused_add_convolution_mul_neg_threshold_42)
        /*0014*/ 	.word	0x00000000


	//----- nvinfo : EIATTR_FRAME_SIZE
	.align		4
.L_3:
        /*0018*/ 	.byte	0x04, 0x11
        /*001a*/ 	.short	(.L_5 - .L_4)
	.align		4
.L_4:
        /*001c*/ 	.word	index@(triton_poi_fused_add_convolution_mul_neg_threshold_42)
        /*0020*/ 	.word	0x00000000


	//----- nvinfo : EIATTR_MIN_STACK_SIZE
	.align		4
.L_5:
        /*0024*/ 	.byte	0x04, 0x12
        /*0026*/ 	.short	(.L_7 - .L_6)
	.align		4
.L_6:
        /*0028*/ 	.word	index@(triton_poi_fused_add_convolution_mul_neg_threshold_42)
        /*002c*/ 	.word	0x00000000
.L_7:


//--------------------- .nv.info.triton_poi_fused_add_convolution_mul_neg_threshold_42 --------------------------
	.section	.nv.info.triton_poi_fused_add_convolution_mul_neg_threshold_42,"",@"SHT_CUDA_INFO"
	.sectionflags	@""
	.align	4


	//----- nvinfo : EIATTR_CUDA_API_VERSION
	.align		4
        /*0000*/ 	.byte	0x04, 0x37
        /*0002*/ 	.short	(.L_9 - .L_8)
.L_8:
        /*0004*/ 	.word	0x0000007c


	//----- nvinfo : EIATTR_KPARAM_INFO
	.align		4
.L_9:
        /*0008*/ 	.byte	0x04, 0x17
        /*000a*/ 	.short	(.L_11 - .L_10)
.L_10:
        /*000c*/ 	.word	0x00000000
        /*0010*/ 	.short	0x0004
        /*0012*/ 	.short	0x0020
        /*0014*/ 	.byte	0x00, 0xf0, 0x11, 0x00


	//----- nvinfo : EIATTR_KPARAM_INFO
	.align		4
.L_11:
        /*0018*/ 	.byte	0x04, 0x17
        /*001a*/ 	.short	(.L_13 - .L_12)
.L_12:
        /*001c*/ 	.word	0x00000000
        /*0020*/ 	.short	0x0003
        /*0022*/ 	.short	0x0018
        /*0024*/ 	.byte	0x00, 0xf4, 0x21, 0x00


	//----- nvinfo : EIATTR_KPARAM_INFO
	.align		4
.L_13:
        /*0028*/ 	.byte	0x04, 0x17
        /*002a*/ 	.short	(.L_15 - .L_14)
.L_14:
        /*002c*/ 	.word	0x00000000
        /*0030*/ 	.short	0x0002
        /*0032*/ 	.short	0x0010
        /*0034*/ 	.byte	0x00, 0xf4, 0x21, 0x00


	//----- nvinfo : EIATTR_KPARAM_INFO
	.align		4
.L_15:
        /*0038*/ 	.byte	0x04, 0x17
        /*003a*/ 	.short	(.L_17 - .L_16)
.L_16:
        /*003c*/ 	.word	0x00000000
        /*0040*/ 	.short	0x0001
        /*0042*/ 	.short	0x0008
        /*0044*/ 	.byte	0x00, 0xf4, 0x21, 0x00


	//----- nvinfo : EIATTR_KPARAM_INFO
	.align		4
.L_17:
        /*0048*/ 	.byte	0x04, 0x17
        /*004a*/ 	.short	(.L_19 - .L_18)
.L_18:
        /*004c*/ 	.word	0x00000000
        /*0050*/ 	.short	0x0000
        /*0052*/ 	.short	0x0000
        /*0054*/ 	.byte	0x00, 0xf4, 0x21, 0x00


	//----- nvinfo : EIATTR_SPARSE_MMA_MASK
	.align		4
.L_19:
        /*0058*/ 	.byte	0x03, 0x50
        /*005a*/ 	.short	0x0000


	//----- nvinfo : EIATTR_MAXREG_COUNT
	.align		4
        /*005c*/ 	.byte	0x03, 0x1b
        /*005e*/ 	.short	0x00ff


	//----- nvinfo : EIATTR_EXIT_INSTR_OFFSETS
	.align		4
        /*0060*/ 	.byte	0x04, 0x1c
        /*0062*/ 	.short	(.L_21 - .L_20)


	//   ....[0]....
.L_20:
        /*0064*/ 	.word	0x00000340


	//   ....[1]....
        /*0068*/ 	.word	0x00000360


	//----- nvinfo : EIATTR_REQNTID
	.align		4
.L_21:
        /*006c*/ 	.byte	0x04, 0x10
        /*006e*/ 	.short	(.L_23 - .L_22)
.L_22:
        /*0070*/ 	.word	0x00000080
        /*0074*/ 	.word	0x00000001
        /*0078*/ 	.word	0x00000001


	//----- nvinfo : EIATTR_CBANK_PARAM_SIZE
	.align		4
.L_23:
        /*007c*/ 	.byte	0x03, 0x19
        /*007e*/ 	.short	0x0024


	//----- nvinfo : EIATTR_PARAM_CBANK
	.align		4
        /*0080*/ 	.byte	0x04, 0x0a
        /*0082*/ 	.short	(.L_25 - .L_24)
	.align		4
.L_24:
        /*0084*/ 	.word	index@(.nv.constant0.triton_poi_fused_add_convolution_mul_neg_threshold_42)
        /*0088*/ 	.short	0x0210
        /*008a*/ 	.short	0x0024


	//----- nvinfo : EIATTR_SW_WAR
	.align		4
.L_25:
        /*008c*/ 	.byte	0x04, 0x36
        /*008e*/ 	.short	(.L_27 - .L_26)
.L_26:
        /*0090*/ 	.word	0x00000008
.L_27:


//--------------------- .nv.callgraph             --------------------------
	.section	.nv.callgraph,"",@"SHT_CUDA_CALLGRAPH"
	.align	4
	.sectionentsize	8
	.align		4
        /*0000*/ 	.word	0x00000000
	.align		4
        /*0004*/ 	.word	0xffffffff
	.align		4
        /*0008*/ 	.word	0x00000000
	.align		4
        /*000c*/ 	.word	0xfffffffe
	.align		4
        /*0010*/ 	.word	0x00000000
	.align		4
        /*0014*/ 	.word	0xfffffffd
	.align		4
        /*0018*/ 	.word	0x00000000
	.align		4
        /*001c*/ 	.word	0xfffffffc


//--------------------- .text.triton_poi_fused_add_convolution_mul_neg_threshold_42 --------------------------
	.section	.text.triton_poi_fused_add_convolution_mul_neg_threshold_42,"ax",@progbits
	.align	128
        .global         triton_poi_fused_add_convolution_mul_neg_threshold_42
        .type           triton_poi_fused_add_convolution_mul_neg_threshold_42,@function
        .size           triton_poi_fused_add_convolution_mul_neg_threshold_42,(.L_x_1 - triton_poi_fused_add_convolution_mul_neg_threshold_42)
        .other          triton_poi_fused_add_convolution_mul_neg_threshold_42,@"STO_CUDA_ENTRY STV_DEFAULT"
triton_poi_fused_add_convolution_mul_neg_threshold_42:
.text.triton_poi_fused_add_convolution_mul_neg_threshold_42:
[----:B------:R-:W0:Y:S02]  /*0000*/  LDC R1, c[0x0][0x28] ;  /* 0x00000a00ff017b82 */ /* 0x000e240000000800 */
[----:B------:R-:W1:Y:S01]  /*0010*/  S2R R0, SR_TID.X ;  /* 0x0000000000007919 */ /* 0x000e620000002100 */
[----:B------:R-:W2:Y:S01]  /*0020*/  LDC.64 R4, c[0x0][0x218] ;  /* 0x00008600ff047b82 */ /* 0x000ea20000000a00 */
[----:B------:R-:W-:Y:S01]  /*0030*/  CS2R R8, SRZ ;  /* 0x0000000000087805 */ /* 0x000fe2000001ff00 */
[----:B------:R-:W-:Y:S01]  /*0040*/  ULDC.64 UR4, c[0x0][0x208] ;  /* 0x0000820000047ab9 */ /* 0x000fe20000000a00 */
[----:B------:R-:W3:Y:S01]  /*0050*/  S2R R3, SR_CTAID.X ;  /* 0x0000000000037919 */ /* 0x000ee20000002500 */
[----:B------:R-:W-:Y:S01]  /*0060*/  IMAD.MOV.U32 R10, RZ, RZ, 0x3e4ccccd ;  /* 0x3e4ccccdff0a7424 */ /* 0x000fe200078e00ff */
[----:B------:R-:W-:Y:S01]  /*0070*/  ULDC.64 UR6, c[0x0][0x220] ;  /* 0x0000880000067ab9 */ /* 0x000fe20000000a00 */
[----:B------:R-:W-:Y:S01]  /*0080*/  ULDC.64 UR8, c[0x0][0x228] ;  /* 0x00008a0000087ab9 */ /* 0x000fe20000000a00 */
[----:B-1----:R-:W-:-:S05]  /*0090*/  IMAD.SHL.U32 R0, R0, 0x2, RZ ;  /* 0x0000000200007824 */ /* 0x002fca00078e00ff */
[----:B------:R-:W-:-:S05]  /*00a0*/  LOP3.LUT R0, R0, 0xfe, RZ, 0xc0, !PT ;  /* 0x000000fe00007812 */ /* 0x000fca00078ec0ff */
[----:B---3--:R-:W-:Y:S02]  /*00b0*/  IMAD R0, R3, 0x100, R0 ;  /* 0x0000010003007824 */ /* 0x008fe400078e0200 */
[----:B------:R-:W1:Y:S02]  /*00c0*/  LDC.64 R2, c[0x0][0x210] ;  /* 0x00008400ff027b82 */ /* 0x000e640000000a00 */
[C---:B------:R-:W-:Y:S01]  /*00d0*/  IMAD.HI R6, R0.reuse, 0x30c30c31, RZ ;  /* 0x30c30c3100067827 */ /* 0x040fe200078e02ff */
[----:B------:R-:W-:-:S04]  /*00e0*/  ISETP.GE.AND P0, PT, R0, 0x540, PT ;  /* 0x000005400000780c */ /* 0x000fc80003f06270 */
[----:B------:R-:W-:-:S04]  /*00f0*/  SHF.R.U32.HI R7, RZ, 0x1f, R6 ;  /* 0x0000001fff077819 */ /* 0x000fc80000011606 */
[----:B------:R-:W-:-:S05]  /*0100*/  LEA.HI.SX32 R7, R6, R7, 0x1a ;  /* 0x0000000706077211 */ /* 0x000fca00078fd2ff */
[----:B------:R-:W-:-:S04]  /*0110*/  IMAD R7, R7, -0x150, R0 ;  /* 0xfffffeb007077824 */ /* 0x000fc800078e0200 */
[----:B--2---:R-:W-:Y:S01]  /*0120*/  IMAD.WIDE R4, R7, 0x4, R4 ;  /* 0x0000000407047825 */ /* 0x004fe200078e0204 */
[----:B------:R-:W-:-:S03]  /*0130*/  CS2R R6, SRZ ;  /* 0x0000000000067805 */ /* 0x000fc6000001ff00 */
[----:B-1----:R-:W-:Y:S01]  /*0140*/  IMAD.WIDE R2, R0, 0x4, R2 ;  /* 0x0000000400027825 */ /* 0x002fe200078e0202 */
[----:B------:R1:W2:Y:S04]  /*0150*/  @!P0 LDG.E.EL.64 R8, desc[UR4][R4.64] ;  /* 0x0000000404088981 */ /* 0x0002a8000c2e1b00 */
[----:B------:R-:W2:Y:S01]  /*0160*/  @!P0 LDG.E.64 R6, desc[UR4][R2.64] ;  /* 0x0000000402068981 */ /* 0x000ea2000c1e1b00 */
[----:B-1----:R-:W-:Y:S01]  /*0170*/  IADD3 R4, P3, R0, UR6, RZ ;  /* 0x0000000600047c10 */ /* 0x002fe2000ff7e0ff */
[----:B--2---:R-:W-:Y:S01]  /*0180*/  FADD R6, R8, R6 ;  /* 0x0000000608067221 */ /* 0x004fe20000000000 */
[----:B------:R-:W-:-:S03]  /*0190*/  FADD R7, R9, R7 ;  /* 0x0000000709077221 */ /* 0x000fc60000000000 */
[-C--:B------:R-:W-:Y:S01]  /*01a0*/  FFMA R6, R6, R10.reuse, 0.5 ;  /* 0x3f00000006067423 */ /* 0x080fe2000000000a */
[----:B------:R-:W-:-:S03]  /*01b0*/  FFMA R7, R7, R10, 0.5 ;  /* 0x3f00000007077423 */ /* 0x000fc6000000000a */
[----:B------:R-:W-:Y:S01]  /*01c0*/  FADD R6, RZ, -R6 ;  /* 0x80000006ff067221 */ /* 0x000fe20000000000 */
[----:B------:R-:W-:-:S04]  /*01d0*/  FADD R7, RZ, -R7 ;  /* 0x80000007ff077221 */ /* 0x000fc80000000000 */
[----:B------:R-:W-:Y:S01]  /*01e0*/  FSETP.GTU.AND P1, PT, R6, -1, PT ;  /* 0xbf8000000600780b */ /* 0x000fe20003f2c000 */
[----:B------:R-:W-:Y:S01]  /*01f0*/  FADD R6, RZ, -R6 ;  /* 0x80000006ff067221 */ /* 0x000fe20000000000 */
[----:B------:R-:W-:Y:S01]  /*0200*/  FADD R5, RZ, -R7 ;  /* 0x80000007ff057221 */ /* 0x000fe20000000000 */
[----:B------:R-:W-:Y:S02]  /*0210*/  FSETP.GTU.AND P2, PT, R7, -1, PT ;  /* 0xbf8000000700780b */ /* 0x000fe40003f4c000 */
[----:B------:R-:W-:Y:S02]  /*0220*/  SHF.R.S32.HI R7, RZ, 0x1f, R0 ;  /* 0x0000001fff077819 */ /* 0x000fe40000011400 */
[----:B------:R-:W-:Y:S02]  /*0230*/  FSEL R10, R6, 1, P1 ;  /* 0x3f800000060a7808 */ /* 0x000fe40000800000 */
[----:B------:R-:W-:Y:S02]  /*0240*/  FSEL R12, R5, 1, P2 ;  /* 0x3f800000050c7808 */ /* 0x000fe40001000000 */
[----:B------:R-:W-:-:S02]  /*0250*/  FSETP.GTU.AND P5, PT, R10, RZ, PT ;  /* 0x000000ff0a00720b */ /* 0x000fc40003fac000 */
[----:B------:R-:W-:Y:S02]  /*0260*/  FSETP.GTU.AND P4, PT, R12, RZ, PT ;  /* 0x000000ff0c00720b */ /* 0x000fe40003f8c000 */
[----:B------:R-:W-:Y:S02]  /*0270*/  IADD3.X R5, R7, UR7, RZ, P3, !PT ;  /* 0x0000000707057c10 */ /* 0x000fe40009ffe4ff */
[----:B------:R-:W-:Y:S02]  /*0280*/  IADD3 R6, P3, R0, UR8, RZ ;  /* 0x0000000800067c10 */ /* 0x000fe4000ff7e0ff */
[----:B------:R-:W-:Y:S02]  /*0290*/  SEL R0, RZ, 0x1, P1 ;  /* 0x00000001ff007807 */ /* 0x000fe40000800000 */
[----:B------:R-:W-:Y:S02]  /*02a0*/  SEL R9, RZ, 0x100, P2 ;  /* 0x00000100ff097807 */ /* 0x000fe40001000000 */
[----:B------:R-:W-:-:S02]  /*02b0*/  SEL R8, RZ, 0x1, P5 ;  /* 0x00000001ff087807 */ /* 0x000fc40002800000 */
[----:B------:R-:W-:Y:S01]  /*02c0*/  SEL R11, RZ, 0x100, P4 ;  /* 0x00000100ff0b7807 */ /* 0x000fe20002000000 */
[----:B------:R-:W-:Y:S01]  /*02d0*/  IMAD.IADD R9, R0, 0x1, R9 ;  /* 0x0000000100097824 */ /* 0x000fe200078e0209 */
[----:B------:R-:W-:-:S03]  /*02e0*/  IADD3.X R7, R7, UR9, RZ, P3, !PT ;  /* 0x0000000907077c10 */ /* 0x000fc60009ffe4ff */
[----:B------:R-:W-:Y:S01]  /*02f0*/  IMAD.IADD R11, R8, 0x1, R11 ;  /* 0x00000001080b7824 */ /* 0x000fe200078e020b */
[----:B------:R1:W-:Y:S01]  /*0300*/  @!P0 STG.E.U16 desc[UR4][R4.64], R9 ;  /* 0x0000000904008986 */ /* 0x0003e2000c101504 */
[----:B------:R-:W-:-:S03]  /*0310*/  SEL R14, R10, RZ, P5 ;  /* 0x000000ff0a0e7207 */ /* 0x000fc60002800000 */
[----:B------:R1:W-:Y:S01]  /*0320*/  @!P0 STG.E.U16 desc[UR4][R6.64], R11 ;  /* 0x0000000b06008986 */ /* 0x0003e2000c101504 */
[----:B------:R-:W-:Y:S01]  /*0330*/  SEL R15, R12, RZ, P4 ;  /* 0x000000ff0c0f7207 */ /* 0x000fe20002000000 */
[----:B------:R-:W-:Y:S06]  /*0340*/  @P0 EXIT ;  /* 0x000000000000094d */ /* 0x000fec0003800000 */
[----:B------:R-:W-:Y:S01]  /*0350*/  STG.E.64 desc[UR4][R2.64], R14 ;  /* 0x0000000e02007986 */ /* 0x000fe2000c101b04 */
[----:B------:R-:W-:Y:S05]  /*0360*/  EXIT ;  /* 0x000000000000794d */ /* 0x000fea0003800000 */
.L_x_0:
[----:B------:R-:W-:-:S00]  /*0370*/  BRA `(.L_x_0) ;  /* 0xfffffffc00fc7947 */ /* 0x000fc0000383ffff */
[----:B------:R-:W-:-:S00]  /*0380*/  NOP ;  /* 0x0000000000007918 */ /* 0x000fc00000000000 */
[----:B------:R-:W-:-:S00]  /*0390*/  NOP ;  /* 0x0000000000007918 */ /* 0x000fc00000000000 */
[----:B------:R-:W-:-:S00]  /*03a0*/  NOP ;  /* 0x0000000000007918 */ /* 0x000fc00000000000 */
[----:B------:R-:W-:-:S00]  /*03b0*/  NOP ;  /* 0x0000000000007918 */ /* 0x000fc00000000000 */
[----:B------:R-:W-:-:S00]  /*03c0*/  NOP ;  /* 0x0000000000007918 */ /* 0x000fc00000000000 */
[----:B------:R-:W-:-:S00]  /*03d0*/  NOP ;  /* 0x0000000000007918 */ /* 0x000fc00000000000 */
[----:B------:R-:W-:-:S00]  /*03e0*/  NOP ;  /* 0x0000000000007918 */ /* 0x000fc00000000000 */
[----:B------:R-:W-:-:S00]  /*03f0*/  NOP ;  /* 0x0000000000007918 */ /* 0x000fc00000000000 */
.L_x_1:


//--------------------- .nv.constant0.triton_poi_fused_add_convolution_mul_neg_threshold_42 --------------------------
	.section	.nv.constant0.triton_poi_fused_add_convolution_mul_neg_threshold_42,"a",@progbits
	.sectionflags	@""
	.align	4
.nv.constant0.triton_poi_fused_add_convolution_mul_neg_threshold_42:
	.zero		564
